//
// Generated by NVIDIA NVVM Compiler
//
// Compiler Build ID: CL-36424714
// Cuda compilation tools, release 13.0, V13.0.88
// Based on NVVM 20.0.0
//

.version 9.0
.target sm_100
.address_size 64

	// .globl	_Z16cifrado_vigenerePcS_ii

.visible .entry _Z16cifrado_vigenerePcS_ii(
	.param .u64 .ptr .align 1 _Z16cifrado_vigenerePcS_ii_param_0,
	.param .u64 .ptr .align 1 _Z16cifrado_vigenerePcS_ii_param_1,
	.param .u32 _Z16cifrado_vigenerePcS_ii_param_2,
	.param .u32 _Z16cifrado_vigenerePcS_ii_param_3
)
{
	.reg .pred 	%p<5>;
	.reg .b16 	%rs<16>;
	.reg .b32 	%r<18>;
	.reg .b64 	%rd<9>;

	ld.param.u64 	%rd2, [_Z16cifrado_vigenerePcS_ii_param_0];
	ld.param.u64 	%rd3, [_Z16cifrado_vigenerePcS_ii_param_1];
	ld.param.u32 	%r3, [_Z16cifrado_vigenerePcS_ii_param_2];
	ld.param.u32 	%r2, [_Z16cifrado_vigenerePcS_ii_param_3];
	mov.u32 	%r4, %tid.x;
	mov.u32 	%r5, %ctaid.x;
	mov.u32 	%r6, %ntid.x;
	mad.lo.s32 	%r1, %r5, %r6, %r4;
	setp.ge.s32 	%p1, %r1, %r3;
	@%p1 bra 	$L__BB0_3;
	cvta.to.global.u64 	%rd4, %rd2;
	cvt.s64.s32 	%rd5, %r1;
	add.s64 	%rd1, %rd4, %rd5;
	ld.global.u8 	%rs2, [%rd1];
	cvt.s16.s8 	%rs1, %rs2;
	and.b16  	%rs3, %rs2, 223;
	add.s16 	%rs4, %rs3, -65;
	and.b16  	%rs5, %rs4, 255;
	setp.gt.u16 	%p2, %rs5, 25;
	@%p2 bra 	$L__BB0_3;
	setp.gt.s16 	%p3, %rs1, 96;
	selp.b32 	%r7, 97, 65, %p3;
	cvt.u32.u16 	%r8, %rs1;
	sub.s32 	%r9, %r8, %r7;
	rem.s32 	%r10, %r1, %r2;
	cvt.s64.s32 	%rd6, %r10;
	cvta.to.global.u64 	%rd7, %rd3;
	add.s64 	%rd8, %rd7, %rd6;
	ld.global.u8 	%rs6, [%rd8];
	add.s16 	%rs7, %rs6, -97;
	and.b16  	%rs8, %rs7, 255;
	setp.lt.u16 	%p4, %rs8, 26;
	cvt.u32.u16 	%r11, %rs6;
	cvt.s32.s8 	%r12, %r11;
	selp.b32 	%r13, 65439, 65471, %p4;
	add.s32 	%r14, %r12, %r13;
	add.s32 	%r15, %r9, %r14;
	cvt.u16.u32 	%rs9, %r15;
	mul.hi.s16 	%rs10, %rs9, 20165;
	shr.u16 	%rs11, %rs10, 15;
	shr.u16 	%rs12, %rs10, 3;
	add.s16 	%rs13, %rs12, %rs11;
	mul.lo.s16 	%rs14, %rs13, 26;
	sub.s16 	%rs15, %rs9, %rs14;
	cvt.u32.u16 	%r16, %rs15;
	add.s32 	%r17, %r7, %r16;
	st.global.u8 	[%rd1], %r17;
$L__BB0_3:
	ret;

}
	// .globl	_Z19descifrado_vigenerePcS_ii
.visible .entry _Z19descifrado_vigenerePcS_ii(
	.param .u64 .ptr .align 1 _Z19descifrado_vigenerePcS_ii_param_0,
	.param .u64 .ptr .align 1 _Z19descifrado_vigenerePcS_ii_param_1,
	.param .u32 _Z19descifrado_vigenerePcS_ii_param_2,
	.param .u32 _Z19descifrado_vigenerePcS_ii_param_3
)
{
	.reg .pred 	%p<5>;
	.reg .b16 	%rs<17>;
	.reg .b32 	%r<18>;
	.reg .b64 	%rd<9>;

	ld.param.u64 	%rd2, [_Z19descifrado_vigenerePcS_ii_param_0];
	ld.param.u64 	%rd3, [_Z19descifrado_vigenerePcS_ii_param_1];
	ld.param.u32 	%r3, [_Z19descifrado_vigenerePcS_ii_param_2];
	ld.param.u32 	%r2, [_Z19descifrado_vigenerePcS_ii_param_3];
	mov.u32 	%r4, %tid.x;
	mov.u32 	%r5, %ctaid.x;
	mov.u32 	%r6, %ntid.x;
	mad.lo.s32 	%r1, %r5, %r6, %r4;
	setp.ge.s32 	%p1, %r1, %r3;
	@%p1 bra 	$L__BB1_3;
	cvta.to.global.u64 	%rd4, %rd2;
	cvt.s64.s32 	%rd5, %r1;
	add.s64 	%rd1, %rd4, %rd5;
	ld.global.u8 	%rs2, [%rd1];
	cvt.s16.s8 	%rs1, %rs2;
	and.b16  	%rs3, %rs2, 223;
	add.s16 	%rs4, %rs3, -65;
	and.b16  	%rs5, %rs4, 255;
	setp.gt.u16 	%p2, %rs5, 25;
	@%p2 bra 	$L__BB1_3;
	setp.gt.s16 	%p3, %rs1, 96;
	selp.b32 	%r7, 97, 65, %p3;
	rem.s32 	%r8, %r1, %r2;
	cvt.s64.s32 	%rd6, %r8;
	cvta.to.global.u64 	%rd7, %rd3;
	add.s64 	%rd8, %rd7, %rd6;
	ld.global.u8 	%rs6, [%rd8];
	add.s16 	%rs7, %rs6, -97;
	and.b16  	%rs8, %rs7, 255;
	setp.lt.u16 	%p4, %rs8, 26;
	cvt.u32.u16 	%r9, %rs6;
	cvt.s32.s8 	%r10, %r9;
	selp.b32 	%r11, 97, 65, %p4;
	sub.s32 	%r12, %r11, %r10;
	cvt.u32.u16 	%r13, %rs1;
	sub.s32 	%r14, %r13, %r7;
	add.s32 	%r15, %r14, %r12;
	cvt.u16.u32 	%rs9, %r15;
	add.s16 	%rs10, %rs9, 26;
	mul.hi.s16 	%rs11, %rs10, 20165;
	shr.u16 	%rs12, %rs11, 15;
	shr.u16 	%rs13, %rs11, 3;
	add.s16 	%rs14, %rs13, %rs12;
	mul.lo.s16 	%rs15, %rs14, 26;
	sub.s16 	%rs16, %rs10, %rs15;
	cvt.u32.u16 	%r16, %rs16;
	add.s32 	%r17, %r7, %r16;
	st.global.u8 	[%rd1], %r17;
$L__BB1_3:
	ret;

}


// ===== COMPILED SASS (sm_100) =====

	.target	sm_100

	.elftype	@"ET_EXEC"


//--------------------- .note.nv.tkinfo           --------------------------
	.section	.note.nv.tkinfo,"",@"SHT_NOTE"
	.sectionflags	@"SHF_NOTE_NV_TKINFO"
	.tkinfo
        /*0018*/ 	.word	0x00000002
        /*0030*/ 	.string	""
        /*0030*/ 	.string	"ptxas"
        /*0030*/ 	.string	"Cuda compilation tools, release 13.0, V13.0.88"
        /*0030*/ 	.string	"Build cuda_13.0.r13.0/compiler.36424714_0"
        /*0030*/ 	.string	"-arch sm_100 -m 64 "



//--------------------- .note.nv.cuinfo           --------------------------
	.section	.note.nv.cuinfo,"",@"SHT_NOTE"
	.sectionflags	@"SHF_NOTE_NV_CUINFO"
        /*0018*/ 	.short	0x0002
        /*001a*/ 	.short	0x0064
        /*001c*/ 	.short	0x0082
	.zero		2


//--------------------- .nv.info                  --------------------------
	.section	.nv.info,"",@"SHT_CUDA_INFO"
	.align	4


	//----- nvinfo : EIATTR_REGCOUNT
	.align		4
        /*0000*/ 	.byte	0x04, 0x2f
        /*0002*/ 	.short	(.L_1 - .L_0)
	.align		4
.L_0:
        /*0004*/ 	.word	index@(_Z16cifrado_vigenerePcS_ii)
        /*0008*/ 	.word	0x0000000e


	//----- nvinfo : EIATTR_FRAME_SIZE
	.align		4
.L_1:
        /*000c*/ 	.byte	0x04, 0x11
        /*000e*/ 	.short	(.L_3 - .L_2)
	.align		4
.L_2:
        /*0010*/ 	.word	index@(_Z16cifrado_vigenerePcS_ii)
        /*0014*/ 	.word	0x00000000


	//----- nvinfo : EIATTR_REGCOUNT
	.align		4
.L_3:
        /*0018*/ 	.byte	0x04, 0x2f
        /*001a*/ 	.short	(.L_5 - .L_4)
	.align		4
.L_4:
        /*001c*/ 	.word	index@(_Z19descifrado_vigenerePcS_ii)
        /*0020*/ 	.word	0x0000000e


	//----- nvinfo : EIATTR_FRAME_SIZE
	.align		4
.L_5:
        /*0024*/ 	.byte	0x04, 0x11
        /*0026*/ 	.short	(.L_7 - .L_6)
	.align		4
.L_6:
        /*0028*/ 	.word	index@(_Z19descifrado_vigenerePcS_ii)
        /*002c*/ 	.word	0x00000000


	//----- nvinfo : EIATTR_MIN_STACK_SIZE
	.align		4
.L_7:
        /*0030*/ 	.byte	0x04, 0x12
        /*0032*/ 	.short	(.L_9 - .L_8)
	.align		4
.L_8:
        /*0034*/ 	.word	index@(_Z19descifrado_vigenerePcS_ii)
        /*0038*/ 	.word	0x00000000


	//----- nvinfo : EIATTR_MIN_STACK_SIZE
	.align		4
.L_9:
        /*003c*/ 	.byte	0x04, 0x12
        /*003e*/ 	.short	(.L_11 - .L_10)
	.align		4
.L_10:
        /*0040*/ 	.word	index@(_Z16cifrado_vigenerePcS_ii)
        /*0044*/ 	.word	0x00000000
.L_11:


//--------------------- .nv.compat                --------------------------
	.section	.nv.compat,"",@"SHT_CUDA_COMPAT_INFO"
	.align	4
        /*0000*/ 	.byte	0x02, 0x09, 0x00, 0x00, 0x02, 0x02, 0x01, 0x00, 0x02, 0x05, 0x05, 0x00, 0x03, 0x07, 0x01, 0x01
        /*0010*/ 	.byte	0x02, 0x03, 0x00, 0x00, 0x02, 0x06, 0x01, 0x00, 0x04, 0x0b, 0x08, 0x00, 0x09, 0x00, 0x00, 0x00
        /*0020*/ 	.byte	0x00, 0x00, 0x00, 0x00


//--------------------- .nv.info._Z19descifrado_vigenerePcS_ii --------------------------
	.section	.nv.info._Z19descifrado_vigenerePcS_ii,"",@"SHT_CUDA_INFO"
	.sectionflags	@""
	.align	4


	//----- nvinfo : EIATTR_CUDA_API_VERSION
	.align		4
        /*0000*/ 	.byte	0x04, 0x37
        /*0002*/ 	.short	(.L_13 - .L_12)
.L_12:
        /*0004*/ 	.word	0x00000082


	//----- nvinfo : EIATTR_KPARAM_INFO
	.align		4
.L_13:
        /*0008*/ 	.byte	0x04, 0x17
        /*000a*/ 	.short	(.L_15 - .L_14)
.L_14:
        /*000c*/ 	.word	0x00000000
        /*0010*/ 	.short	0x0003
        /*0012*/ 	.short	0x0014
        /*0014*/ 	.byte	0x00, 0xf0, 0x11, 0x00


	//----- nvinfo : EIATTR_KPARAM_INFO
	.align		4
.L_15:
        /*0018*/ 	.byte	0x04, 0x17
        /*001a*/ 	.short	(.L_17 - .L_16)
.L_16:
        /*001c*/ 	.word	0x00000000
        /*0020*/ 	.short	0x0002
        /*0022*/ 	.short	0x0010
        /*0024*/ 	.byte	0x00, 0xf0, 0x11, 0x00


	//----- nvinfo : EIATTR_KPARAM_INFO
	.align		4
.L_17:
        /*0028*/ 	.byte	0x04, 0x17
        /*002a*/ 	.short	(.L_19 - .L_18)
.L_18:
        /*002c*/ 	.word	0x00000000
        /*0030*/ 	.short	0x0001
        /*0032*/ 	.short	0x0008
        /*0034*/ 	.byte	0x00, 0xf5, 0x21, 0x00


	//----- nvinfo : EIATTR_KPARAM_INFO
	.align		4
.L_19:
        /*0038*/ 	.byte	0x04, 0x17
        /*003a*/ 	.short	(.L_21 - .L_20)
.L_20:
        /*003c*/ 	.word	0x00000000
        /*0040*/ 	.short	0x0000
        /*0042*/ 	.short	0x0000
        /*0044*/ 	.byte	0x00, 0xf5, 0x21, 0x00


	//----- nvinfo : EIATTR_SPARSE_MMA_MASK
	.align		4
.L_21:
        /*0048*/ 	.byte	0x03, 0x50
        /*004a*/ 	.short	0x0000


	//----- nvinfo : EIATTR_MAXREG_COUNT
	.align		4
        /*004c*/ 	.byte	0x03, 0x1b
        /*004e*/ 	.short	0x00ff


	//----- nvinfo : EIATTR_MERCURY_ISA_VERSION
	.align		4
        /*0050*/ 	.byte	0x03, 0x5f
        /*0052*/ 	.short	0x0101


	//----- nvinfo : EIATTR_VRC_CTA_INIT_COUNT
	.align		4
        /*0054*/ 	.byte	0x02, 0x4a
	.zero		1
	.zero		1


	//----- nvinfo : EIATTR_EXIT_INSTR_OFFSETS
	.align		4
        /*0058*/ 	.byte	0x04, 0x1c
        /*005a*/ 	.short	(.L_23 - .L_22)


	//   ....[0]....
.L_22:
        /*005c*/ 	.word	0x00000070


	//   ....[1]....
        /*0060*/ 	.word	0x00000110


	//   ....[2]....
        /*0064*/ 	.word	0x000004a0


	//----- nvinfo : EIATTR_CBANK_PARAM_SIZE
	.align		4
.L_23:
        /*0068*/ 	.byte	0x03, 0x19
        /*006a*/ 	.short	0x0018


	//----- nvinfo : EIATTR_PARAM_CBANK
	.align		4
        /*006c*/ 	.byte	0x04, 0x0a
        /*006e*/ 	.short	(.L_25 - .L_24)
	.align		4
.L_24:
        /*0070*/ 	.word	index@(.nv.constant0._Z19descifrado_vigenerePcS_ii)
        /*0074*/ 	.short	0x0380
        /*0076*/ 	.short	0x0018


	//----- nvinfo : EIATTR_SW_WAR
	.align		4
.L_25:
        /*0078*/ 	.byte	0x04, 0x36
        /*007a*/ 	.short	(.L_27 - .L_26)
.L_26:
        /*007c*/ 	.word	0x00000008
.L_27:


//--------------------- .nv.info._Z16cifrado_vigenerePcS_ii --------------------------
	.section	.nv.info._Z16cifrado_vigenerePcS_ii,"",@"SHT_CUDA_INFO"
	.sectionflags	@""
	.align	4


	//----- nvinfo : EIATTR_CUDA_API_VERSION
	.align		4
        /*0000*/ 	.byte	0x04, 0x37
        /*0002*/ 	.short	(.L_29 - .L_28)
.L_28:
        /*0004*/ 	.word	0x00000082


	//----- nvinfo : EIATTR_KPARAM_INFO
	.align		4
.L_29:
        /*0008*/ 	.byte	0x04, 0x17
        /*000a*/ 	.short	(.L_31 - .L_30)
.L_30:
        /*000c*/ 	.word	0x00000000
        /*0010*/ 	.short	0x0003
        /*0012*/ 	.short	0x0014
        /*0014*/ 	.byte	0x00, 0xf0, 0x11, 0x00


	//----- nvinfo : EIATTR_KPARAM_INFO
	.align		4
.L_31:
        /*0018*/ 	.byte	0x04, 0x17
        /*001a*/ 	.short	(.L_33 - .L_32)
.L_32:
        /*001c*/ 	.word	0x00000000
        /*0020*/ 	.short	0x0002
        /*0022*/ 	.short	0x0010
        /*0024*/ 	.byte	0x00, 0xf0, 0x11, 0x00


	//----- nvinfo : EIATTR_KPARAM_INFO
	.align		4
.L_33:
        /*0028*/ 	.byte	0x04, 0x17
        /*002a*/ 	.short	(.L_35 - .L_34)
.L_34:
        /*002c*/ 	.word	0x00000000
        /*0030*/ 	.short	0x0001
        /*0032*/ 	.short	0x0008
        /*0034*/ 	.byte	0x00, 0xf5, 0x21, 0x00


	//----- nvinfo : EIATTR_KPARAM_INFO
	.align		4
.L_35:
        /*0038*/ 	.byte	0x04, 0x17
        /*003a*/ 	.short	(.L_37 - .L_36)
.L_36:
        /*003c*/ 	.word	0x00000000
        /*0040*/ 	.short	0x0000
        /*0042*/ 	.short	0x0000
        /*0044*/ 	.byte	0x00, 0xf5, 0x21, 0x00


	//----- nvinfo : EIATTR_SPARSE_MMA_MASK
	.align		4
.L_37:
        /*0048*/ 	.byte	0x03, 0x50
        /*004a*/ 	.short	0x0000


	//----- nvinfo : EIATTR_MAXREG_COUNT
	.align		4
        /*004c*/ 	.byte	0x03, 0x1b
        /*004e*/ 	.short	0x00ff


	//----- nvinfo : EIATTR_MERCURY_ISA_VERSION
	.align		4
        /*0050*/ 	.byte	0x03, 0x5f
        /*0052*/ 	.short	0x0101


	//----- nvinfo : EIATTR_VRC_CTA_INIT_COUNT
	.align		4
        /*0054*/ 	.byte	0x02, 0x4a
	.zero		1
	.zero		1


	//----- nvinfo : EIATTR_EXIT_INSTR_OFFSETS
	.align		4
        /*0058*/ 	.byte	0x04, 0x1c
        /*005a*/ 	.short	(.L_39 - .L_38)


	//   ....[0]....
.L_38:
        /*005c*/ 	.word	0x00000070


	//   ....[1]....
        /*0060*/ 	.word	0x00000110


	//   ....[2]....
        /*0064*/ 	.word	0x00000490


	//----- nvinfo : EIATTR_CBANK_PARAM_SIZE
	.align		4
.L_39:
        /*0068*/ 	.byte	0x03, 0x19
        /*006a*/ 	.short	0x0018


	//----- nvinfo : EIATTR_PARAM_CBANK
	.align		4
        /*006c*/ 	.byte	0x04, 0x0a
        /*006e*/ 	.short	(.L_41 - .L_40)
	.align		4
.L_40:
        /*0070*/ 	.word	index@(.nv.constant0._Z16cifrado_vigenerePcS_ii)
        /*0074*/ 	.short	0x0380
        /*0076*/ 	.short	0x0018


	//----- nvinfo : EIATTR_SW_WAR
	.align		4
.L_41:
        /*0078*/ 	.byte	0x04, 0x36
        /*007a*/ 	.short	(.L_43 - .L_42)
.L_42:
        /*007c*/ 	.word	0x00000008
.L_43:


//--------------------- .nv.callgraph             --------------------------
	.section	.nv.callgraph,"",@"SHT_CUDA_CALLGRAPH"
	.align	4
	.sectionentsize	8
	.align		4
        /*0000*/ 	.word	0x00000000
	.align		4
        /*0004*/ 	.word	0xffffffff
	.align		4
        /*0008*/ 	.word	0x00000000
	.align		4
        /*000c*/ 	.word	0xfffffffe
	.align		4
        /*0010*/ 	.word	0x00000000
	.align		4
        /*0014*/ 	.word	0xfffffffd
	.align		4
        /*0018*/ 	.word	0x00000000
	.align		4
        /*001c*/ 	.word	0xfffffffc


//--------------------- .text._Z19descifrado_vigenerePcS_ii --------------------------
	.section	.text._Z19descifrado_vigenerePcS_ii,"ax",@progbits
	.align	128
        .global         _Z19descifrado_vigenerePcS_ii
        .type           _Z19descifrado_vigenerePcS_ii,@function
        .size           _Z19descifrado_vigenerePcS_ii,(.L_x_2 - _Z19descifrado_vigenerePcS_ii)
        .other          _Z19descifrado_vigenerePcS_ii,@"STO_CUDA_ENTRY STV_DEFAULT"
_Z19descifrado_vigenerePcS_ii:
.text._Z19descifrado_vigenerePcS_ii:
[----:B------:R-:W-:Y:S01]  /*0000*/  LDC R1, c[0x0][0x37c] ;  /* 0x0000df00ff017b82 */ /* 0x000fe20000000800 */
[----:B------:R-:W0:Y:S07]  /*0010*/  S2R R6, SR_TID.X ;  /* 0x0000000000067919 */ /* 0x000e2e0000002100 */
[----:B------:R-:W0:Y:S01]  /*0020*/  S2UR UR4, SR_CTAID.X ;  /* 0x00000000000479c3 */ /* 0x000e220000002500 */
[----:B------:R-:W1:Y:S07]  /*0030*/  LDCU UR5, c[0x0][0x390] ;  /* 0x00007200ff0577ac */ /* 0x000e6e0008000800 */
[----:B------:R-:W0:Y:S02]  /*0040*/  LDC R3, c[0x0][0x360] ;  /* 0x0000d800ff037b82 */ /* 0x000e240000000800 */
[----:B0-----:R-:W-:-:S05]  /*0050*/  IMAD R6, R3, UR4, R6 ;  /* 0x0000000403067c24 */ /* 0x001fca000f8e0206 */
[----:B-1----:R-:W-:-:S13]  /*0060*/  ISETP.GE.AND P0, PT, R6, UR5, PT ;  /* 0x0000000506007c0c */ /* 0x002fda000bf06270 */
[----:B------:R-:W-:Y:S05]  /*0070*/  @P0 EXIT ;  /* 0x000000000000094d */ /* 0x000fea0003800000 */
[----:B------:R-:W0:Y:S01]  /*0080*/  LDCU.64 UR6, c[0x0][0x380] ;  /* 0x00007000ff0677ac */ /* 0x000e220008000a00 */
[----:B------:R-:W1:Y:S01]  /*0090*/  LDCU.64 UR4, c[0x0][0x358] ;  /* 0x00006b00ff0477ac */ /* 0x000e620008000a00 */
[----:B0-----:R-:W-:-:S04]  /*00a0*/  IADD3 R2, P0, PT, R6, UR6, RZ ;  /* 0x0000000606027c10 */ /* 0x001fc8000ff1e0ff */
[----:B------:R-:W-:-:S05]  /*00b0*/  LEA.HI.X.SX32 R3, R6, UR7, 0x1, P0 ;  /* 0x0000000706037c11 */ /* 0x000fca00080f0eff */
[----:B-1----:R-:W2:Y:S02]  /*00c0*/  LDG.E.U8 R0, desc[UR4][R2.64] ;  /* 0x0000000402007981 */ /* 0x002ea4000c1e1100 */
[----:B--2---:R-:W-:-:S05]  /*00d0*/  LOP3.LUT R4, R0, 0xdf, RZ, 0xc0, !PT ;  /* 0x000000df00047812 */ /* 0x004fca00078ec0ff */
[----:B------:R-:W-:-:S05]  /*00e0*/  VIADD R4, R4, 0xffffffbf ;  /* 0xffffffbf04047836 */ /* 0x000fca0000000000 */
[----:B------:R-:W-:-:S04]  /*00f0*/  LOP3.LUT R4, R4, 0xff, RZ, 0xc0, !PT ;  /* 0x000000ff04047812 */ /* 0x000fc800078ec0ff */
[----:B------:R-:W-:-:S13]  /*0100*/  ISETP.GT.U32.AND P0, PT, R4, 0x19, PT ;  /* 0x000000190400780c */ /* 0x000fda0003f04070 */
[----:B------:R-:W-:Y:S05]  /*0110*/  @P0 EXIT ;  /* 0x000000000000094d */ /* 0x000fea0003800000 */
[----:B------:R-:W0:Y:S01]  /*0120*/  LDC R11, c[0x0][0x394] ;  /* 0x0000e500ff0b7b82 */ /* 0x000e220000000800 */
[----:B------:R-:W-:Y:S01]  /*0130*/  IABS R10, R6 ;  /* 0x00000006000a7213 */ /* 0x000fe20000000000 */
[----:B------:R-:W1:Y:S01]  /*0140*/  LDCU.64 UR6, c[0x0][0x388] ;  /* 0x00007100ff0677ac */ /* 0x000e620008000a00 */
[----:B------:R-:W-:Y:S02]  /*0150*/  ISETP.GE.AND P2, PT, R6, RZ, PT ;  /* 0x000000ff0600720c */ /* 0x000fe40003f46270 */
[----:B0-----:R-:W-:-:S04]  /*0160*/  IABS R8, R11 ;  /* 0x0000000b00087213 */ /* 0x001fc80000000000 */
[----:B------:R-:W0:Y:S08]  /*0170*/  I2F.RP R7, R8 ;  /* 0x0000000800077306 */ /* 0x000e300000209400 */
[----:B0-----:R-:W0:Y:S02]  /*0180*/  MUFU.RCP R7, R7 ;  /* 0x0000000700077308 */ /* 0x001e240000001000 */
[----:B0-----:R-:W-:-:S06]  /*0190*/  VIADD R4, R7, 0xffffffe ;  /* 0x0ffffffe07047836 */ /* 0x001fcc0000000000 */
[----:B------:R0:W2:Y:S02]  /*01a0*/  F2I.FTZ.U32.TRUNC.NTZ R5, R4 ;  /* 0x0000000400057305 */ /* 0x0000a4000021f000 */
[----:B0-----:R-:W-:Y:S02]  /*01b0*/  IMAD.MOV.U32 R4, RZ, RZ, RZ ;  /* 0x000000ffff047224 */ /* 0x001fe400078e00ff */
[----:B--2---:R-:W-:-:S04]  /*01c0*/  IMAD.MOV R9, RZ, RZ, -R5 ;  /* 0x000000ffff097224 */ /* 0x004fc800078e0a05 */
[----:B------:R-:W-:-:S04]  /*01d0*/  IMAD R9, R9, R8, RZ ;  /* 0x0000000809097224 */ /* 0x000fc800078e02ff */
[----:B------:R-:W-:-:S04]  /*01e0*/  IMAD.HI.U32 R5, R5, R9, R4 ;  /* 0x0000000905057227 */ /* 0x000fc800078e0004 */
[----:B------:R-:W-:-:S04]  /*01f0*/  IMAD.MOV.U32 R9, RZ, RZ, R10 ;  /* 0x000000ffff097224 */ /* 0x000fc800078e000a */
[----:B------:R-:W-:-:S04]  /*0200*/  IMAD.HI.U32 R5, R5, R9, RZ ;  /* 0x0000000905057227 */ /* 0x000fc800078e00ff */
[----:B------:R-:W-:-:S04]  /*0210*/  IMAD.MOV R5, RZ, RZ, -R5 ;  /* 0x000000ffff057224 */ /* 0x000fc800078e0a05 */
[----:B------:R-:W-:-:S05]  /*0220*/  IMAD R5, R8, R5, R9 ;  /* 0x0000000508057224 */ /* 0x000fca00078e0209 */
[----:B------:R-:W-:-:S13]  /*0230*/  ISETP.GT.U32.AND P0, PT, R8, R5, PT ;  /* 0x000000050800720c */ /* 0x000fda0003f04070 */
[----:B------:R-:W-:Y:S01]  /*0240*/  @!P0 IMAD.IADD R5, R5, 0x1, -R8 ;  /* 0x0000000105058824 */ /* 0x000fe200078e0a08 */
[----:B------:R-:W-:-:S04]  /*0250*/  ISETP.NE.AND P0, PT, R11, RZ, PT ;  /* 0x000000ff0b00720c */ /* 0x000fc80003f05270 */
[----:B------:R-:W-:-:S13]  /*0260*/  ISETP.GT.U32.AND P1, PT, R8, R5, PT ;  /* 0x000000050800720c */ /* 0x000fda0003f24070 */
[----:B------:R-:W-:-:S04]  /*0270*/  @!P1 IMAD.IADD R5, R5, 0x1, -R8 ;  /* 0x0000000105059824 */ /* 0x000fc800078e0a08 */
[----:B------:R-:W-:Y:S01]  /*0280*/  @!P2 IMAD.MOV R5, RZ, RZ, -R5 ;  /* 0x000000ffff05a224 */ /* 0x000fe200078e0a05 */
[----:B------:R-:W-:-:S04]  /*0290*/  @!P0 LOP3.LUT R5, RZ, R11, RZ, 0x33, !PT ;  /* 0x0000000bff058212 */ /* 0x000fc800078e33ff */
[----:B------:R-:W-:Y:S02]  /*02a0*/  SHF.R.S32.HI R6, RZ, 0x1f, R5 ;  /* 0x0000001fff067819 */ /* 0x000fe40000011405 */
[----:B-1----:R-:W-:-:S04]  /*02b0*/  IADD3 R4, P0, PT, R5, UR6, RZ ;  /* 0x0000000605047c10 */ /* 0x002fc8000ff1e0ff */
[----:B------:R-:W-:-:S05]  /*02c0*/  IADD3.X R5, PT, PT, R6, UR7, RZ, P0, !PT ;  /* 0x0000000706057c10 */ /* 0x000fca00087fe4ff */
[----:B------:R0:W2:Y:S01]  /*02d0*/  LDG.E.U8 R4, desc[UR4][R4.64] ;  /* 0x0000000404047981 */ /* 0x0000a2000c1e1100 */
[C---:B------:R-:W-:Y:S02]  /*02e0*/  PRMT R7, R0.reuse, 0x8880, RZ ;  /* 0x0000888000077816 */ /* 0x040fe400000000ff */
[----:B------:R-:W-:Y:S02]  /*02f0*/  PRMT R0, R0, 0x8880, RZ ;  /* 0x0000888000007816 */ /* 0x000fe400000000ff */
[----:B------:R-:W-:Y:S01]  /*0300*/  ISETP.GT.AND P0, PT, R7, 0x60, PT ;  /* 0x000000600700780c */ /* 0x000fe20003f04270 */
[----:B------:R-:W-:Y:S01]  /*0310*/  IMAD.MOV.U32 R7, RZ, RZ, 0x61 ;  /* 0x00000061ff077424 */ /* 0x000fe200078e00ff */
[----:B------:R-:W-:-:S04]  /*0320*/  PRMT R0, R0, 0x7710, RZ ;  /* 0x0000771000007816 */ /* 0x000fc800000000ff */
[----:B0-----:R-:W-:Y:S01]  /*0330*/  SEL R5, R7, 0x41, P0 ;  /* 0x0000004107057807 */ /* 0x001fe20000000000 */
[----:B--2---:R-:W-:-:S05]  /*0340*/  VIADD R6, R4, 0xffffff9f ;  /* 0xffffff9f04067836 */ /* 0x004fca0000000000 */
[----:B------:R-:W-:-:S04]  /*0350*/  LOP3.LUT R6, R6, 0xff, RZ, 0xc0, !PT ;  /* 0x000000ff06067812 */ /* 0x000fc800078ec0ff */
[----:B------:R-:W-:Y:S02]  /*0360*/  ISETP.GE.U32.AND P1, PT, R6, 0x1a, PT ;  /* 0x0000001a0600780c */ /* 0x000fe40003f26070 */
[----:B------:R-:W-:-:S04]  /*0370*/  PRMT R6, R4, 0x8880, RZ ;  /* 0x0000888004067816 */ /* 0x000fc800000000ff */
[----:B------:R-:W-:-:S07]  /*0380*/  IADD3 R4, PT, PT, -R6, 0x61, RZ ;  /* 0x0000006106047810 */ /* 0x000fce0007ffe1ff */
[----:B------:R-:W-:-:S04]  /*0390*/  @P1 IADD3 R4, PT, PT, -R6, 0x41, RZ ;  /* 0x0000004106041810 */ /* 0x000fc80007ffe1ff */
[----:B------:R-:W-:-:S05]  /*03a0*/  IADD3 R0, PT, PT, R4, R0, -R5 ;  /* 0x0000000004007210 */ /* 0x000fca0007ffe805 */
[----:B------:R-:W-:-:S05]  /*03b0*/  VIADD R0, R0, 0x1a ;  /* 0x0000001a00007836 */ /* 0x000fca0000000000 */
[----:B------:R-:W-:-:S05]  /*03c0*/  PRMT R4, R0, 0x9910, RZ ;  /* 0x0000991000047816 */ /* 0x000fca00000000ff */
[----:B------:R-:W-:-:S05]  /*03d0*/  IMAD R4, R4, 0x4ec5, RZ ;  /* 0x00004ec504047824 */ /* 0x000fca00078e02ff */
[----:B------:R-:W-:-:S04]  /*03e0*/  SHF.R.S32.HI R4, RZ, 0x10, R4 ;  /* 0x00000010ff047819 */ /* 0x000fc80000011404 */
[----:B------:R-:W-:-:S04]  /*03f0*/  LOP3.LUT R7, R4, 0xffff, RZ, 0xc0, !PT ;  /* 0x0000ffff04077812 */ /* 0x000fc800078ec0ff */
[----:B------:R-:W-:-:S04]  /*0400*/  SHF.R.U32.HI R4, RZ, 0xf, R7 ;  /* 0x0000000fff047819 */ /* 0x000fc80000011607 */
[----:B------:R-:W-:-:S04]  /*0410*/  LEA.HI R4, R7, R4, RZ, 0x1d ;  /* 0x0000000407047211 */ /* 0x000fc800078fe8ff */
[----:B------:R-:W-:-:S05]  /*0420*/  PRMT R4, R4, 0x9910, RZ ;  /* 0x0000991004047816 */ /* 0x000fca00000000ff */
[----:B------:R-:W-:-:S04]  /*0430*/  IMAD R4, R4, 0x1a, RZ ;  /* 0x0000001a04047824 */ /* 0x000fc800078e02ff */
[----:B------:R-:W-:-:S05]  /*0440*/  IMAD.MOV R4, RZ, RZ, -R4 ;  /* 0x000000ffff047224 */ /* 0x000fca00078e0a04 */
[----:B------:R-:W-:-:S05]  /*0450*/  PRMT R7, R4, 0x7710, RZ ;  /* 0x0000771004077816 */ /* 0x000fca00000000ff */
[----:B------:R-:W-:-:S05]  /*0460*/  IMAD.IADD R0, R0, 0x1, R7 ;  /* 0x0000000100007824 */ /* 0x000fca00078e0207 */
[----:B------:R-:W-:-:S05]  /*0470*/  LOP3.LUT R0, R0, 0xffff, RZ, 0xc0, !PT ;  /* 0x0000ffff00007812 */ /* 0x000fca00078ec0ff */
[----:B------:R-:W-:-:S05]  /*0480*/  IMAD.IADD R5, R5, 0x1, R0 ;  /* 0x0000000105057824 */ /* 0x000fca00078e0200 */
[----:B------:R-:W-:Y:S01]  /*0490*/  STG.E.U8 desc[UR4][R2.64], R5 ;  /* 0x0000000502007986 */ /* 0x000fe2000c101104 */
[----:B------:R-:W-:Y:S05]  /*04a0*/  EXIT ;  /* 0x000000000000794d */ /* 0x000fea0003800000 */
.L_x_0:
[----:B------:R-:W-:-:S00]  /*04b0*/  BRA `(.L_x_0) ;  /* 0xfffffffc00fc7947 */ /* 0x000fc0000383ffff */
[----:B------:R-:W-:-:S00]  /*04c0*/  NOP ;  /* 0x0000000000007918 */ /* 0x000fc00000000000 */
        /* <DEDUP_REMOVED lines=11> */
.L_x_2:


//--------------------- .text._Z16cifrado_vigenerePcS_ii --------------------------
	.section	.text._Z16cifrado_vigenerePcS_ii,"ax",@progbits
	.align	128
        .global         _Z16cifrado_vigenerePcS_ii
        .type           _Z16cifrado_vigenerePcS_ii,@function
        .size           _Z16cifrado_vigenerePcS_ii,(.L_x_3 - _Z16cifrado_vigenerePcS_ii)
        .other          _Z16cifrado_vigenerePcS_ii,@"STO_CUDA_ENTRY STV_DEFAULT"
_Z16cifrado_vigenerePcS_ii:
.text._Z16cifrado_vigenerePcS_ii:
        /* <DEDUP_REMOVED lines=55> */
[----:B------:R-:W-:-:S05]  /*0370*/  PRMT R6, R4, 0x8880, RZ ;  /* 0x0000888004067816 */ /* 0x000fca00000000ff */
[----:B------:R-:W-:-:S06]  /*0380*/  VIADD R4, R6, 0xff9f ;  /* 0x0000ff9f06047836 */ /* 0x000fcc0000000000 */
[----:B------:R-:W-:-:S05]  /*0390*/  @P1 VIADD R4, R6, 0xffbf ;  /* 0x0000ffbf06041836 */ /* 0x000fca0000000000 */
[----:B------:R-:W-:-:S04]  /*03a0*/  IADD3 R0, PT, PT, R4, R0, -R5 ;  /* 0x0000000004007210 */ /* 0x000fc80007ffe805 */
        /* <DEDUP_REMOVED lines=15> */
.L_x_1:
        /* <DEDUP_REMOVED lines=14> */
.L_x_3:


//--------------------- .nv.shared.reserved.0     --------------------------
	.section	.nv.shared.reserved.0,"aw",@nobits
	.weak		__nv_reservedSMEM_offset_0_alias
	.size		__nv_reservedSMEM_offset_0_alias, 0, 64
	.other		__nv_reservedSMEM_offset_0_alias,@"STO_CUDA_RESERVED_SHARED STV_DEFAULT"
__nv_reservedSMEM_offset_0_alias:
	.zero		0
	.zero		64


//--------------------- .nv.constant0._Z19descifrado_vigenerePcS_ii --------------------------
	.section	.nv.constant0._Z19descifrado_vigenerePcS_ii,"a",@progbits
	.sectionflags	@""
	.align	4
.nv.constant0._Z19descifrado_vigenerePcS_ii:
	.zero		920


//--------------------- .nv.constant0._Z16cifrado_vigenerePcS_ii --------------------------
	.section	.nv.constant0._Z16cifrado_vigenerePcS_ii,"a",@progbits
	.sectionflags	@""
	.align	4
.nv.constant0._Z16cifrado_vigenerePcS_ii:
	.zero		920


//--------------------- SYMBOLS --------------------------

	.type		.nv.reservedSmem.offset0,@object
	.size		.nv.reservedSmem.offset0,0x4
